//
// Generated by NVIDIA NVVM Compiler
//
// Compiler Build ID: CL-36424714
// Cuda compilation tools, release 13.0, V13.0.88
// Based on NVVM 20.0.0
//

.version 9.0
.target sm_100
.address_size 64

	// .globl	_Z12helloFromGPUv
.extern .func  (.param .b32 func_retval0) vprintf
(
	.param .b64 vprintf_param_0,
	.param .b64 vprintf_param_1
)
;
.global .align 4 .u32 devData;
.global .align 1 .b8 _ZN34_INTERNAL_a107b4ef_4_k_cu_a86a3de14cuda3std3__45__cpo5beginE[1];
.global .align 1 .b8 _ZN34_INTERNAL_a107b4ef_4_k_cu_a86a3de14cuda3std3__45__cpo3endE[1];
.global .align 1 .b8 _ZN34_INTERNAL_a107b4ef_4_k_cu_a86a3de14cuda3std3__45__cpo6cbeginE[1];
.global .align 1 .b8 _ZN34_INTERNAL_a107b4ef_4_k_cu_a86a3de14cuda3std3__45__cpo4cendE[1];
.global .align 1 .b8 _ZN34_INTERNAL_a107b4ef_4_k_cu_a86a3de14cuda3std3__45__cpo6rbeginE[1];
.global .align 1 .b8 _ZN34_INTERNAL_a107b4ef_4_k_cu_a86a3de14cuda3std3__45__cpo4rendE[1];
.global .align 1 .b8 _ZN34_INTERNAL_a107b4ef_4_k_cu_a86a3de14cuda3std3__45__cpo7crbeginE[1];
.global .align 1 .b8 _ZN34_INTERNAL_a107b4ef_4_k_cu_a86a3de14cuda3std3__45__cpo5crendE[1];
.global .align 1 .b8 _ZN34_INTERNAL_a107b4ef_4_k_cu_a86a3de14cuda3std3__436_GLOBAL__N__a107b4ef_4_k_cu_a86a3de16ignoreE[1];
.global .align 1 .b8 _ZN34_INTERNAL_a107b4ef_4_k_cu_a86a3de14cuda3std3__419piecewise_constructE[1];
.global .align 1 .b8 _ZN34_INTERNAL_a107b4ef_4_k_cu_a86a3de14cuda3std3__48in_placeE[1];
.global .align 1 .b8 _ZN34_INTERNAL_a107b4ef_4_k_cu_a86a3de14cuda3std3__420unreachable_sentinelE[1];
.global .align 1 .b8 _ZN34_INTERNAL_a107b4ef_4_k_cu_a86a3de14cuda3std3__47nulloptE[1];
.global .align 1 .b8 _ZN34_INTERNAL_a107b4ef_4_k_cu_a86a3de14cuda3std3__48unexpectE[1];
.global .align 1 .b8 _ZN34_INTERNAL_a107b4ef_4_k_cu_a86a3de14cuda3std6ranges3__45__cpo4swapE[1];
.global .align 1 .b8 _ZN34_INTERNAL_a107b4ef_4_k_cu_a86a3de14cuda3std6ranges3__45__cpo9iter_moveE[1];
.global .align 1 .b8 _ZN34_INTERNAL_a107b4ef_4_k_cu_a86a3de14cuda3std6ranges3__45__cpo5beginE[1];
.global .align 1 .b8 _ZN34_INTERNAL_a107b4ef_4_k_cu_a86a3de14cuda3std6ranges3__45__cpo3endE[1];
.global .align 1 .b8 _ZN34_INTERNAL_a107b4ef_4_k_cu_a86a3de14cuda3std6ranges3__45__cpo6cbeginE[1];
.global .align 1 .b8 _ZN34_INTERNAL_a107b4ef_4_k_cu_a86a3de14cuda3std6ranges3__45__cpo4cendE[1];
.global .align 1 .b8 _ZN34_INTERNAL_a107b4ef_4_k_cu_a86a3de14cuda3std6ranges3__45__cpo7advanceE[1];
.global .align 1 .b8 _ZN34_INTERNAL_a107b4ef_4_k_cu_a86a3de14cuda3std6ranges3__45__cpo9iter_swapE[1];
.global .align 1 .b8 _ZN34_INTERNAL_a107b4ef_4_k_cu_a86a3de14cuda3std6ranges3__45__cpo4nextE[1];
.global .align 1 .b8 _ZN34_INTERNAL_a107b4ef_4_k_cu_a86a3de14cuda3std6ranges3__45__cpo4prevE[1];
.global .align 1 .b8 _ZN34_INTERNAL_a107b4ef_4_k_cu_a86a3de14cuda3std6ranges3__45__cpo4dataE[1];
.global .align 1 .b8 _ZN34_INTERNAL_a107b4ef_4_k_cu_a86a3de14cuda3std6ranges3__45__cpo5cdataE[1];
.global .align 1 .b8 _ZN34_INTERNAL_a107b4ef_4_k_cu_a86a3de14cuda3std6ranges3__45__cpo4sizeE[1];
.global .align 1 .b8 _ZN34_INTERNAL_a107b4ef_4_k_cu_a86a3de14cuda3std6ranges3__45__cpo5ssizeE[1];
.global .align 1 .b8 _ZN34_INTERNAL_a107b4ef_4_k_cu_a86a3de14cuda3std6ranges3__45__cpo8distanceE[1];
.global .align 1 .b8 _ZN34_INTERNAL_a107b4ef_4_k_cu_a86a3de16thrust24THRUST_300001_SM_1000_NS8cuda_cub3parE[1];
.global .align 1 .b8 _ZN34_INTERNAL_a107b4ef_4_k_cu_a86a3de16thrust24THRUST_300001_SM_1000_NS8cuda_cub10par_nosyncE[1];
.global .align 1 .b8 _ZN34_INTERNAL_a107b4ef_4_k_cu_a86a3de16thrust24THRUST_300001_SM_1000_NS6system6detail10sequential3seqE[1];
.global .align 1 .b8 _ZN34_INTERNAL_a107b4ef_4_k_cu_a86a3de16thrust24THRUST_300001_SM_1000_NS12placeholders2_1E[1];
.global .align 1 .b8 _ZN34_INTERNAL_a107b4ef_4_k_cu_a86a3de16thrust24THRUST_300001_SM_1000_NS12placeholders2_2E[1];
.global .align 1 .b8 _ZN34_INTERNAL_a107b4ef_4_k_cu_a86a3de16thrust24THRUST_300001_SM_1000_NS12placeholders2_3E[1];
.global .align 1 .b8 _ZN34_INTERNAL_a107b4ef_4_k_cu_a86a3de16thrust24THRUST_300001_SM_1000_NS12placeholders2_4E[1];
.global .align 1 .b8 _ZN34_INTERNAL_a107b4ef_4_k_cu_a86a3de16thrust24THRUST_300001_SM_1000_NS12placeholders2_5E[1];
.global .align 1 .b8 _ZN34_INTERNAL_a107b4ef_4_k_cu_a86a3de16thrust24THRUST_300001_SM_1000_NS12placeholders2_6E[1];
.global .align 1 .b8 _ZN34_INTERNAL_a107b4ef_4_k_cu_a86a3de16thrust24THRUST_300001_SM_1000_NS12placeholders2_7E[1];
.global .align 1 .b8 _ZN34_INTERNAL_a107b4ef_4_k_cu_a86a3de16thrust24THRUST_300001_SM_1000_NS12placeholders2_8E[1];
.global .align 1 .b8 _ZN34_INTERNAL_a107b4ef_4_k_cu_a86a3de16thrust24THRUST_300001_SM_1000_NS12placeholders2_9E[1];
.global .align 1 .b8 _ZN34_INTERNAL_a107b4ef_4_k_cu_a86a3de16thrust24THRUST_300001_SM_1000_NS12placeholders3_10E[1];
.global .align 1 .b8 _ZN34_INTERNAL_a107b4ef_4_k_cu_a86a3de16thrust24THRUST_300001_SM_1000_NS3seqE[1];
.global .align 1 .b8 $str[28] = {100, 101, 118, 68, 97, 116, 97, 32, 64, 32, 116, 104, 114, 101, 97, 100, 32, 105, 100, 32, 37, 100, 58, 32, 37, 100, 10};

.visible .entry _Z12helloFromGPUv()
{
	.local .align 8 .b8 	__local_depot0[8];
	.reg .b64 	%SP;
	.reg .b64 	%SPL;
	.reg .b32 	%r<9>;
	.reg .b64 	%rd<5>;

	mov.u64 	%SPL, __local_depot0;
	cvta.local.u64 	%SP, %SPL;
	add.u64 	%rd1, %SP, 0;
	add.u64 	%rd2, %SPL, 0;
	atom.global.add.u32 	%r1, [devData], 1;
	mov.u32 	%r2, %ntid.x;
	mov.u32 	%r3, %ctaid.x;
	mov.u32 	%r4, %tid.x;
	mad.lo.s32 	%r5, %r2, %r3, %r4;
	ld.global.u32 	%r6, [devData];
	st.local.v2.u32 	[%rd2], {%r5, %r6};
	mov.u64 	%rd3, $str;
	cvta.global.u64 	%rd4, %rd3;
	{ // callseq 0, 0
	.param .b64 param0;
	st.param.b64 	[param0], %rd4;
	.param .b64 param1;
	st.param.b64 	[param1], %rd1;
	.param .b32 retval0;
	call.uni (retval0), 
	vprintf, 
	(
	param0, 
	param1
	);
	ld.param.b32 	%r7, [retval0];
	} // callseq 0
	ret;

}
	// .globl	_ZN3cub18CUB_300001_SM_10006detail11EmptyKernelIvEEvv
.visible .entry _ZN3cub18CUB_300001_SM_10006detail11EmptyKernelIvEEvv()
{


	ret;

}


// ===== COMPILED SASS (sm_100) =====

	.target	sm_100

	.elftype	@"ET_EXEC"


//--------------------- .note.nv.tkinfo           --------------------------
	.section	.note.nv.tkinfo,"",@"SHT_NOTE"
	.sectionflags	@"SHF_NOTE_NV_TKINFO"
	.tkinfo
        /*0018*/ 	.word	0x00000002
        /*0030*/ 	.string	""
        /*0030*/ 	.string	"ptxas"
        /*0030*/ 	.string	"Cuda compilation tools, release 13.0, V13.0.88"
        /*0030*/ 	.string	"Build cuda_13.0.r13.0/compiler.36424714_0"
        /*0030*/ 	.string	"-arch sm_100 -m 64 "



//--------------------- .note.nv.cuinfo           --------------------------
	.section	.note.nv.cuinfo,"",@"SHT_NOTE"
	.sectionflags	@"SHF_NOTE_NV_CUINFO"
        /*0018*/ 	.short	0x0002
        /*001a*/ 	.short	0x0064
        /*001c*/ 	.short	0x0082
	.zero		2


//--------------------- .nv.info                  --------------------------
	.section	.nv.info,"",@"SHT_CUDA_INFO"
	.align	4


	//----- nvinfo : EIATTR_REGCOUNT
	.align		4
        /*0000*/ 	.byte	0x04, 0x2f
        /*0002*/ 	.short	(.L_46 - .L_45)
	.align		4
.L_45:
        /*0004*/ 	.word	index@(_Z12helloFromGPUv)
        /*0008*/ 	.word	0x00000018


	//----- nvinfo : EIATTR_FRAME_SIZE
	.align		4
.L_46:
        /*000c*/ 	.byte	0x04, 0x11
        /*000e*/ 	.short	(.L_48 - .L_47)
	.align		4
.L_47:
        /*0010*/ 	.word	index@(_Z12helloFromGPUv)
        /*0014*/ 	.word	0x00000008


	//----- nvinfo : EIATTR_REGCOUNT
	.align		4
.L_48:
        /*0018*/ 	.byte	0x04, 0x2f
        /*001a*/ 	.short	(.L_50 - .L_49)
	.align		4
.L_49:
        /*001c*/ 	.word	index@(_ZN3cub18CUB_300001_SM_10006detail11EmptyKernelIvEEvv)
        /*0020*/ 	.word	0x00000004


	//----- nvinfo : EIATTR_FRAME_SIZE
	.align		4
.L_50:
        /*0024*/ 	.byte	0x04, 0x11
        /*0026*/ 	.short	(.L_52 - .L_51)
	.align		4
.L_51:
        /*0028*/ 	.word	index@(_ZN3cub18CUB_300001_SM_10006detail11EmptyKernelIvEEvv)
        /*002c*/ 	.word	0x00000000


	//----- nvinfo : EIATTR_MIN_STACK_SIZE
	.align		4
.L_52:
        /*0030*/ 	.byte	0x04, 0x12
        /*0032*/ 	.short	(.L_54 - .L_53)
	.align		4
.L_53:
        /*0034*/ 	.word	index@(_ZN3cub18CUB_300001_SM_10006detail11EmptyKernelIvEEvv)
        /*0038*/ 	.word	0x00000000


	//----- nvinfo : EIATTR_MIN_STACK_SIZE
	.align		4
.L_54:
        /*003c*/ 	.byte	0x04, 0x12
        /*003e*/ 	.short	(.L_56 - .L_55)
	.align		4
.L_55:
        /*0040*/ 	.word	index@(_Z12helloFromGPUv)
        /*0044*/ 	.word	0x00000008
.L_56:


//--------------------- .nv.compat                --------------------------
	.section	.nv.compat,"",@"SHT_CUDA_COMPAT_INFO"
	.align	4
        /*0000*/ 	.byte	0x02, 0x09, 0x00, 0x00, 0x02, 0x02, 0x01, 0x00, 0x02, 0x05, 0x05, 0x00, 0x03, 0x07, 0x01, 0x01
        /*0010*/ 	.byte	0x02, 0x03, 0x00, 0x00, 0x02, 0x06, 0x01, 0x00, 0x04, 0x0b, 0x08, 0x00, 0x09, 0x00, 0x00, 0x00
        /*0020*/ 	.byte	0x00, 0x00, 0x00, 0x00


//--------------------- .nv.info._ZN3cub18CUB_300001_SM_10006detail11EmptyKernelIvEEvv --------------------------
	.section	.nv.info._ZN3cub18CUB_300001_SM_10006detail11EmptyKernelIvEEvv,"",@"SHT_CUDA_INFO"
	.sectionflags	@""
	.align	4


	//----- nvinfo : EIATTR_CUDA_API_VERSION
	.align		4
        /*0000*/ 	.byte	0x04, 0x37
        /*0002*/ 	.short	(.L_58 - .L_57)
.L_57:
        /*0004*/ 	.word	0x00000082


	//----- nvinfo : EIATTR_SPARSE_MMA_MASK
	.align		4
.L_58:
        /*0008*/ 	.byte	0x03, 0x50
        /*000a*/ 	.short	0x0000


	//----- nvinfo : EIATTR_MAXREG_COUNT
	.align		4
        /*000c*/ 	.byte	0x03, 0x1b
        /*000e*/ 	.short	0x00ff


	//----- nvinfo : EIATTR_MERCURY_ISA_VERSION
	.align		4
        /*0010*/ 	.byte	0x03, 0x5f
        /*0012*/ 	.short	0x0101


	//----- nvinfo : EIATTR_VRC_CTA_INIT_COUNT
	.align		4
        /*0014*/ 	.byte	0x02, 0x4a
	.zero		1
	.zero		1


	//----- nvinfo : EIATTR_EXIT_INSTR_OFFSETS
	.align		4
        /*0018*/ 	.byte	0x04, 0x1c
        /*001a*/ 	.short	(.L_60 - .L_59)


	//   ....[0]....
.L_59:
        /*001c*/ 	.word	0x00000010


	//----- nvinfo : EIATTR_SW_WAR
	.align		4
.L_60:
        /*0020*/ 	.byte	0x04, 0x36
        /*0022*/ 	.short	(.L_62 - .L_61)
.L_61:
        /*0024*/ 	.word	0x00000008
.L_62:


//--------------------- .nv.info._Z12helloFromGPUv --------------------------
	.section	.nv.info._Z12helloFromGPUv,"",@"SHT_CUDA_INFO"
	.sectionflags	@""
	.align	4


	//----- nvinfo : EIATTR_CUDA_API_VERSION
	.align		4
        /*0000*/ 	.byte	0x04, 0x37
        /*0002*/ 	.short	(.L_64 - .L_63)
.L_63:
        /*0004*/ 	.word	0x00000082


	//----- nvinfo : EIATTR_SPARSE_MMA_MASK
	.align		4
.L_64:
        /*0008*/ 	.byte	0x03, 0x50
        /*000a*/ 	.short	0x0000


	//----- nvinfo : EIATTR_MAXREG_COUNT
	.align		4
        /*000c*/ 	.byte	0x03, 0x1b
        /*000e*/ 	.short	0x00ff


	//----- nvinfo : EIATTR_EXTERNS
	.align		4
        /*0010*/ 	.byte	0x04, 0x0f
        /*0012*/ 	.short	(.L_66 - .L_65)


	//   ....[0]....
	.align		4
.L_65:
        /*0014*/ 	.word	index@(vprintf)


	//----- nvinfo : EIATTR_MERCURY_ISA_VERSION
	.align		4
.L_66:
        /*0018*/ 	.byte	0x03, 0x5f
        /*001a*/ 	.short	0x0101


	//----- nvinfo : EIATTR_INT_WARP_WIDE_INSTR_OFFSETS
	.align		4
        /*001c*/ 	.byte	0x04, 0x31
        /*001e*/ 	.short	(.L_68 - .L_67)


	//   ....[0]....
.L_67:
        /*0020*/ 	.word	0x00000030


	//----- nvinfo : EIATTR_VRC_CTA_INIT_COUNT
	.align		4
.L_68:
        /*0024*/ 	.byte	0x02, 0x4a
	.zero		1
	.zero		1


	//----- nvinfo : EIATTR_SYSCALL_OFFSETS
	.align		4
        /*0028*/ 	.byte	0x04, 0x46
        /*002a*/ 	.short	(.L_70 - .L_69)


	//   ....[0]....
.L_69:
        /*002c*/ 	.word	0x000001a0


	//----- nvinfo : EIATTR_EXIT_INSTR_OFFSETS
	.align		4
.L_70:
        /*0030*/ 	.byte	0x04, 0x1c
        /*0032*/ 	.short	(.L_72 - .L_71)


	//   ....[0]....
.L_71:
        /*0034*/ 	.word	0x000001b0


	//----- nvinfo : EIATTR_SW_WAR
	.align		4
.L_72:
        /*0038*/ 	.byte	0x04, 0x36
        /*003a*/ 	.short	(.L_74 - .L_73)
.L_73:
        /*003c*/ 	.word	0x00000008
.L_74:


//--------------------- .nv.callgraph             --------------------------
	.section	.nv.callgraph,"",@"SHT_CUDA_CALLGRAPH"
	.align	4
	.sectionentsize	8
	.align		4
        /*0000*/ 	.word	0x00000000
	.align		4
        /*0004*/ 	.word	0xffffffff
	.align		4
        /*0008*/ 	.word	index@(_Z12helloFromGPUv)
	.align		4
        /*000c*/ 	.word	index@(vprintf)
	.align		4
        /*0010*/ 	.word	0x00000000
	.align		4
        /*0014*/ 	.word	0xfffffffe
	.align		4
        /*0018*/ 	.word	0x00000000
	.align		4
        /*001c*/ 	.word	0xfffffffd
	.align		4
        /*0020*/ 	.word	0x00000000
	.align		4
        /*0024*/ 	.word	0xfffffffc


//--------------------- .nv.constant4             --------------------------
	.section	.nv.constant4,"a",@progbits
	.align	8
	.align		8
.nv.constant4:
        /*0000*/ 	.dword	devData
	.align		8
        /*0008*/ 	.dword	_ZN34_INTERNAL_a107b4ef_4_k_cu_a86a3de14cuda3std3__45__cpo5beginE
	.align		8
        /*0010*/ 	.dword	_ZN34_INTERNAL_a107b4ef_4_k_cu_a86a3de14cuda3std3__45__cpo3endE
	.align		8
        /*0018*/ 	.dword	_ZN34_INTERNAL_a107b4ef_4_k_cu_a86a3de14cuda3std3__45__cpo6cbeginE
	.align		8
        /*0020*/ 	.dword	_ZN34_INTERNAL_a107b4ef_4_k_cu_a86a3de14cuda3std3__45__cpo4cendE
	.align		8
        /*0028*/ 	.dword	_ZN34_INTERNAL_a107b4ef_4_k_cu_a86a3de14cuda3std3__45__cpo6rbeginE
	.align		8
        /*0030*/ 	.dword	_ZN34_INTERNAL_a107b4ef_4_k_cu_a86a3de14cuda3std3__45__cpo4rendE
	.align		8
        /*0038*/ 	.dword	_ZN34_INTERNAL_a107b4ef_4_k_cu_a86a3de14cuda3std3__45__cpo7crbeginE
	.align		8
        /*0040*/ 	.dword	_ZN34_INTERNAL_a107b4ef_4_k_cu_a86a3de14cuda3std3__45__cpo5crendE
	.align		8
        /*0048*/ 	.dword	_ZN34_INTERNAL_a107b4ef_4_k_cu_a86a3de14cuda3std3__436_GLOBAL__N__a107b4ef_4_k_cu_a86a3de16ignoreE
	.align		8
        /*0050*/ 	.dword	_ZN34_INTERNAL_a107b4ef_4_k_cu_a86a3de14cuda3std3__419piecewise_constructE
	.align		8
        /*0058*/ 	.dword	_ZN34_INTERNAL_a107b4ef_4_k_cu_a86a3de14cuda3std3__48in_placeE
	.align		8
        /*0060*/ 	.dword	_ZN34_INTERNAL_a107b4ef_4_k_cu_a86a3de14cuda3std3__420unreachable_sentinelE
	.align		8
        /*0068*/ 	.dword	_ZN34_INTERNAL_a107b4ef_4_k_cu_a86a3de14cuda3std3__47nulloptE
	.align		8
        /*0070*/ 	.dword	_ZN34_INTERNAL_a107b4ef_4_k_cu_a86a3de14cuda3std3__48unexpectE
	.align		8
        /*0078*/ 	.dword	_ZN34_INTERNAL_a107b4ef_4_k_cu_a86a3de14cuda3std6ranges3__45__cpo4swapE
	.align		8
        /*0080*/ 	.dword	_ZN34_INTERNAL_a107b4ef_4_k_cu_a86a3de14cuda3std6ranges3__45__cpo9iter_moveE
	.align		8
        /*0088*/ 	.dword	_ZN34_INTERNAL_a107b4ef_4_k_cu_a86a3de14cuda3std6ranges3__45__cpo5beginE
	.align		8
        /*0090*/ 	.dword	_ZN34_INTERNAL_a107b4ef_4_k_cu_a86a3de14cuda3std6ranges3__45__cpo3endE
	.align		8
        /*0098*/ 	.dword	_ZN34_INTERNAL_a107b4ef_4_k_cu_a86a3de14cuda3std6ranges3__45__cpo6cbeginE
	.align		8
        /*00a0*/ 	.dword	_ZN34_INTERNAL_a107b4ef_4_k_cu_a86a3de14cuda3std6ranges3__45__cpo4cendE
	.align		8
        /*00a8*/ 	.dword	_ZN34_INTERNAL_a107b4ef_4_k_cu_a86a3de14cuda3std6ranges3__45__cpo7advanceE
	.align		8
        /*00b0*/ 	.dword	_ZN34_INTERNAL_a107b4ef_4_k_cu_a86a3de14cuda3std6ranges3__45__cpo9iter_swapE
	.align		8
        /*00b8*/ 	.dword	_ZN34_INTERNAL_a107b4ef_4_k_cu_a86a3de14cuda3std6ranges3__45__cpo4nextE
	.align		8
        /*00c0*/ 	.dword	_ZN34_INTERNAL_a107b4ef_4_k_cu_a86a3de14cuda3std6ranges3__45__cpo4prevE
	.align		8
        /*00c8*/ 	.dword	_ZN34_INTERNAL_a107b4ef_4_k_cu_a86a3de14cuda3std6ranges3__45__cpo4dataE
	.align		8
        /*00d0*/ 	.dword	_ZN34_INTERNAL_a107b4ef_4_k_cu_a86a3de14cuda3std6ranges3__45__cpo5cdataE
	.align		8
        /*00d8*/ 	.dword	_ZN34_INTERNAL_a107b4ef_4_k_cu_a86a3de14cuda3std6ranges3__45__cpo4sizeE
	.align		8
        /*00e0*/ 	.dword	_ZN34_INTERNAL_a107b4ef_4_k_cu_a86a3de14cuda3std6ranges3__45__cpo5ssizeE
	.align		8
        /*00e8*/ 	.dword	_ZN34_INTERNAL_a107b4ef_4_k_cu_a86a3de14cuda3std6ranges3__45__cpo8distanceE
	.align		8
        /*00f0*/ 	.dword	_ZN34_INTERNAL_a107b4ef_4_k_cu_a86a3de16thrust24THRUST_300001_SM_1000_NS8cuda_cub3parE
	.align		8
        /*00f8*/ 	.dword	_ZN34_INTERNAL_a107b4ef_4_k_cu_a86a3de16thrust24THRUST_300001_SM_1000_NS8cuda_cub10par_nosyncE
	.align		8
        /*0100*/ 	.dword	_ZN34_INTERNAL_a107b4ef_4_k_cu_a86a3de16thrust24THRUST_300001_SM_1000_NS6system6detail10sequential3seqE
	.align		8
        /*0108*/ 	.dword	_ZN34_INTERNAL_a107b4ef_4_k_cu_a86a3de16thrust24THRUST_300001_SM_1000_NS12placeholders2_1E
	.align		8
        /*0110*/ 	.dword	_ZN34_INTERNAL_a107b4ef_4_k_cu_a86a3de16thrust24THRUST_300001_SM_1000_NS12placeholders2_2E
	.align		8
        /*0118*/ 	.dword	_ZN34_INTERNAL_a107b4ef_4_k_cu_a86a3de16thrust24THRUST_300001_SM_1000_NS12placeholders2_3E
	.align		8
        /*0120*/ 	.dword	_ZN34_INTERNAL_a107b4ef_4_k_cu_a86a3de16thrust24THRUST_300001_SM_1000_NS12placeholders2_4E
	.align		8
        /*0128*/ 	.dword	_ZN34_INTERNAL_a107b4ef_4_k_cu_a86a3de16thrust24THRUST_300001_SM_1000_NS12placeholders2_5E
	.align		8
        /*0130*/ 	.dword	_ZN34_INTERNAL_a107b4ef_4_k_cu_a86a3de16thrust24THRUST_300001_SM_1000_NS12placeholders2_6E
	.align		8
        /*0138*/ 	.dword	_ZN34_INTERNAL_a107b4ef_4_k_cu_a86a3de16thrust24THRUST_300001_SM_1000_NS12placeholders2_7E
	.align		8
        /*0140*/ 	.dword	_ZN34_INTERNAL_a107b4ef_4_k_cu_a86a3de16thrust24THRUST_300001_SM_1000_NS12placeholders2_8E
	.align		8
        /*0148*/ 	.dword	_ZN34_INTERNAL_a107b4ef_4_k_cu_a86a3de16thrust24THRUST_300001_SM_1000_NS12placeholders2_9E
	.align		8
        /*0150*/ 	.dword	_ZN34_INTERNAL_a107b4ef_4_k_cu_a86a3de16thrust24THRUST_300001_SM_1000_NS12placeholders3_10E
	.align		8
        /*0158*/ 	.dword	_ZN34_INTERNAL_a107b4ef_4_k_cu_a86a3de16thrust24THRUST_300001_SM_1000_NS3seqE
	.align		8
        /*0160*/ 	.dword	$str
	.align		8
        /*0168*/ 	.dword	vprintf


//--------------------- .text._ZN3cub18CUB_300001_SM_10006detail11EmptyKernelIvEEvv --------------------------
	.section	.text._ZN3cub18CUB_300001_SM_10006detail11EmptyKernelIvEEvv,"ax",@progbits
	.align	128
        .global         _ZN3cub18CUB_300001_SM_10006detail11EmptyKernelIvEEvv
        .type           _ZN3cub18CUB_300001_SM_10006detail11EmptyKernelIvEEvv,@function
        .size           _ZN3cub18CUB_300001_SM_10006detail11EmptyKernelIvEEvv,(.L_x_3 - _ZN3cub18CUB_300001_SM_10006detail11EmptyKernelIvEEvv)
        .other          _ZN3cub18CUB_300001_SM_10006detail11EmptyKernelIvEEvv,@"STO_CUDA_ENTRY STV_DEFAULT"
_ZN3cub18CUB_300001_SM_10006detail11EmptyKernelIvEEvv:
.text._ZN3cub18CUB_300001_SM_10006detail11EmptyKernelIvEEvv:
[----:B------:R-:W-:Y:S01]  /*0000*/  LDC R1, c[0x0][0x37c] ;  /* 0x0000df00ff017b82 */ /* 0x000fe20000000800 */
[----:B------:R-:W-:Y:S05]  /*0010*/  EXIT ;  /* 0x000000000000794d */ /* 0x000fea0003800000 */
.L_x_0:
[----:B------:R-:W-:-:S00]  /*0020*/  BRA `(.L_x_0) ;  /* 0xfffffffc00fc7947 */ /* 0x000fc0000383ffff */
[----:B------:R-:W-:-:S00]  /*0030*/  NOP ;  /* 0x0000000000007918 */ /* 0x000fc00000000000 */
        /* <DEDUP_REMOVED lines=12> */
.L_x_3:


//--------------------- .text._Z12helloFromGPUv   --------------------------
	.section	.text._Z12helloFromGPUv,"ax",@progbits
	.align	128
        .global         _Z12helloFromGPUv
        .type           _Z12helloFromGPUv,@function
        .size           _Z12helloFromGPUv,(.L_x_4 - _Z12helloFromGPUv)
        .other          _Z12helloFromGPUv,@"STO_CUDA_ENTRY STV_DEFAULT"
_Z12helloFromGPUv:
.text._Z12helloFromGPUv:
[----:B------:R-:W0:Y:S01]  /*0000*/  LDC R1, c[0x0][0x37c] ;  /* 0x0000df00ff017b82 */ /* 0x000e220000000800 */
[----:B------:R-:W1:Y:S07]  /*0010*/  S2R R0, SR_LANEID ;  /* 0x0000000000007919 */ /* 0x000e6e0000000000 */
[----:B------:R-:W2:Y:S01]  /*0020*/  LDC.64 R4, c[0x4][RZ] ;  /* 0x01000000ff047b82 */ /* 0x000ea20000000a00 */
[----:B------:R-:W-:Y:S01]  /*0030*/  VOTEU.ANY UR6, UPT, PT ;  /* 0x0000000000067886 */ /* 0x000fe200038e0100 */
[----:B------:R-:W2:Y:S01]  /*0040*/  LDCU.64 UR4, c[0x0][0x358] ;  /* 0x00006b00ff0477ac */ /* 0x000ea20008000a00 */
[----:B------:R-:W2:Y:S01]  /*0050*/  POPC R9, UR6 ;  /* 0x0000000600097d09 */ /* 0x000ea20008000000 */
[----:B0-----:R-:W-:Y:S01]  /*0060*/  VIADD R1, R1, 0xfffffff8 ;  /* 0xfffffff801017836 */ /* 0x001fe20000000000 */
[----:B------:R-:W-:-:S06]  /*0070*/  UFLO.U32 UR7, UR6 ;  /* 0x00000006000772bd */ /* 0x000fcc00080e0000 */
[----:B-1----:R-:W-:-:S13]  /*0080*/  ISETP.EQ.U32.AND P0, PT, R0, UR7, PT ;  /* 0x0000000700007c0c */ /* 0x002fda000bf02070 */
[----:B--2---:R0:W-:Y:S04]  /*0090*/  @P0 REDG.E.ADD.STRONG.GPU desc[UR4][R4.64], R9 ;  /* 0x000000090400098e */ /* 0x0041e8000c12e104 */
[----:B------:R1:W2:Y:S01]  /*00a0*/  LDG.E R3, desc[UR4][R4.64] ;  /* 0x0000000404037981 */ /* 0x0002a2000c1e1900 */
[----:B------:R-:W3:Y:S01]  /*00b0*/  LDCU UR5, c[0x0][0x2fc] ;  /* 0x00005f80ff0577ac */ /* 0x000ee20008000800 */
[----:B------:R-:W-:Y:S01]  /*00c0*/  MOV R0, 0x168 ;  /* 0x0000016800007802 */ /* 0x000fe20000000f00 */
[----:B------:R-:W4:Y:S01]  /*00d0*/  S2R R2, SR_CTAID.X ;  /* 0x0000000000027919 */ /* 0x000f220000002500 */
[----:B------:R-:W4:Y:S01]  /*00e0*/  LDCU UR6, c[0x0][0x360] ;  /* 0x00006c00ff0677ac */ /* 0x000f220008000800 */
[----:B------:R-:W4:Y:S01]  /*00f0*/  S2R R7, SR_TID.X ;  /* 0x0000000000077919 */ /* 0x000f220000002100 */
[----:B------:R-:W5:Y:S01]  /*0100*/  LDCU UR4, c[0x0][0x2f8] ;  /* 0x00005f00ff0477ac */ /* 0x000f620008000800 */
[----:B0-----:R0:W0:Y:S01]  /*0110*/  LDC.64 R8, c[0x4][R0] ;  /* 0x0100000000087b82 */ /* 0x0010220000000a00 */
[----:B-----5:R-:W-:Y:S01]  /*0120*/  IADD3 R6, P0, PT, R1, UR4, RZ ;  /* 0x0000000401067c10 */ /* 0x020fe2000ff1e0ff */
[----:B----4-:R-:W-:Y:S01]  /*0130*/  IMAD R2, R2, UR6, R7 ;  /* 0x0000000602027c24 */ /* 0x010fe2000f8e0207 */
[----:B------:R-:W1:Y:S03]  /*0140*/  LDCU.64 UR6, c[0x4][0x160] ;  /* 0x01002c00ff0677ac */ /* 0x000e660008000a00 */
[----:B---3--:R-:W-:-:S02]  /*0150*/  IMAD.X R7, RZ, RZ, UR5, P0 ;  /* 0x00000005ff077e24 */ /* 0x008fc400080e06ff */
[----:B-1----:R-:W-:Y:S01]  /*0160*/  IMAD.U32 R4, RZ, RZ, UR6 ;  /* 0x00000006ff047e24 */ /* 0x002fe2000f8e00ff */
[----:B------:R-:W-:Y:S01]  /*0170*/  MOV R5, UR7 ;  /* 0x0000000700057c02 */ /* 0x000fe20008000f00 */
[----:B0-2---:R1:W-:Y:S06]  /*0180*/  STL.64 [R1], R2 ;  /* 0x0000000201007387 */ /* 0x0053ec0000100a00 */
[----:B------:R-:W-:-:S07]  /*0190*/  LEPC R20, `(.L_x_1) ;  /* 0x000000001014794e */ /* 0x000fce0000000000 */
[----:B-1----:R-:W-:Y:S05]  /*01a0*/  CALL.ABS.NOINC R8 ;  /* 0x0000000008007343 */ /* 0x002fea0003c00000 */
.L_x_1:
[----:B------:R-:W-:Y:S05]  /*01b0*/  EXIT ;  /* 0x000000000000794d */ /* 0x000fea0003800000 */
.L_x_2:
        /* <DEDUP_REMOVED lines=12> */
.L_x_4:


//--------------------- .nv.global.init           --------------------------
	.section	.nv.global.init,"aw",@progbits
.nv.global.init:
	.type		$str,@object
	.size		$str,(.L_44 - $str)
$str:
        /*0000*/ 	.byte	0x64, 0x65, 0x76, 0x44, 0x61, 0x74, 0x61, 0x20, 0x40, 0x20, 0x74, 0x68, 0x72, 0x65, 0x61, 0x64
        /*0010*/ 	.byte	0x20, 0x69, 0x64, 0x20, 0x25, 0x64, 0x3a, 0x20, 0x25, 0x64, 0x0a, 0x00
.L_44:


//--------------------- .nv.shared.reserved.0     --------------------------
	.section	.nv.shared.reserved.0,"aw",@nobits
	.weak		__nv_reservedSMEM_offset_0_alias
	.size		__nv_reservedSMEM_offset_0_alias, 0, 64
	.other		__nv_reservedSMEM_offset_0_alias,@"STO_CUDA_RESERVED_SHARED STV_DEFAULT"
__nv_reservedSMEM_offset_0_alias:
	.zero		0
	.zero		64


//--------------------- .nv.global                --------------------------
	.section	.nv.global,"aw",@nobits
	.align	4
.nv.global:
	.type		devData,@object
	.size		devData,(_ZN34_INTERNAL_a107b4ef_4_k_cu_a86a3de16thrust24THRUST_300001_SM_1000_NS12placeholders3_10E - devData)
devData:
	.zero		4
	.type		_ZN34_INTERNAL_a107b4ef_4_k_cu_a86a3de16thrust24THRUST_300001_SM_1000_NS12placeholders3_10E,@object
	.size		_ZN34_INTERNAL_a107b4ef_4_k_cu_a86a3de16thrust24THRUST_300001_SM_1000_NS12placeholders3_10E,(_ZN34_INTERNAL_a107b4ef_4_k_cu_a86a3de14cuda3std3__419piecewise_constructE - _ZN34_INTERNAL_a107b4ef_4_k_cu_a86a3de16thrust24THRUST_300001_SM_1000_NS12placeholders3_10E)
_ZN34_INTERNAL_a107b4ef_4_k_cu_a86a3de16thrust24THRUST_300001_SM_1000_NS12placeholders3_10E:
	.zero		1
	.type		_ZN34_INTERNAL_a107b4ef_4_k_cu_a86a3de14cuda3std3__419piecewise_constructE,@object
	.size		_ZN34_INTERNAL_a107b4ef_4_k_cu_a86a3de14cuda3std3__419piecewise_constructE,(_ZN34_INTERNAL_a107b4ef_4_k_cu_a86a3de14cuda3std6ranges3__45__cpo5cdataE - _ZN34_INTERNAL_a107b4ef_4_k_cu_a86a3de14cuda3std3__419piecewise_constructE)
_ZN34_INTERNAL_a107b4ef_4_k_cu_a86a3de14cuda3std3__419piecewise_constructE:
	.zero		1
	.type		_ZN34_INTERNAL_a107b4ef_4_k_cu_a86a3de14cuda3std6ranges3__45__cpo5cdataE,@object
	.size		_ZN34_INTERNAL_a107b4ef_4_k_cu_a86a3de14cuda3std6ranges3__45__cpo5cdataE,(_ZN34_INTERNAL_a107b4ef_4_k_cu_a86a3de16thrust24THRUST_300001_SM_1000_NS12placeholders2_2E - _ZN34_INTERNAL_a107b4ef_4_k_cu_a86a3de14cuda3std6ranges3__45__cpo5cdataE)
_ZN34_INTERNAL_a107b4ef_4_k_cu_a86a3de14cuda3std6ranges3__45__cpo5cdataE:
	.zero		1
	.type		_ZN34_INTERNAL_a107b4ef_4_k_cu_a86a3de16thrust24THRUST_300001_SM_1000_NS12placeholders2_2E,@object
	.size		_ZN34_INTERNAL_a107b4ef_4_k_cu_a86a3de16thrust24THRUST_300001_SM_1000_NS12placeholders2_2E,(_ZN34_INTERNAL_a107b4ef_4_k_cu_a86a3de14cuda3std3__45__cpo3endE - _ZN34_INTERNAL_a107b4ef_4_k_cu_a86a3de16thrust24THRUST_300001_SM_1000_NS12placeholders2_2E)
_ZN34_INTERNAL_a107b4ef_4_k_cu_a86a3de16thrust24THRUST_300001_SM_1000_NS12placeholders2_2E:
	.zero		1
	.type		_ZN34_INTERNAL_a107b4ef_4_k_cu_a86a3de14cuda3std3__45__cpo3endE,@object
	.size		_ZN34_INTERNAL_a107b4ef_4_k_cu_a86a3de14cuda3std3__45__cpo3endE,(_ZN34_INTERNAL_a107b4ef_4_k_cu_a86a3de14cuda3std6ranges3__45__cpo3endE - _ZN34_INTERNAL_a107b4ef_4_k_cu_a86a3de14cuda3std3__45__cpo3endE)
_ZN34_INTERNAL_a107b4ef_4_k_cu_a86a3de14cuda3std3__45__cpo3endE:
	.zero		1
	.type		_ZN34_INTERNAL_a107b4ef_4_k_cu_a86a3de14cuda3std6ranges3__45__cpo3endE,@object
	.size		_ZN34_INTERNAL_a107b4ef_4_k_cu_a86a3de14cuda3std6ranges3__45__cpo3endE,(_ZN34_INTERNAL_a107b4ef_4_k_cu_a86a3de16thrust24THRUST_300001_SM_1000_NS12placeholders2_6E - _ZN34_INTERNAL_a107b4ef_4_k_cu_a86a3de14cuda3std6ranges3__45__cpo3endE)
_ZN34_INTERNAL_a107b4ef_4_k_cu_a86a3de14cuda3std6ranges3__45__cpo3endE:
	.zero		1
	.type		_ZN34_INTERNAL_a107b4ef_4_k_cu_a86a3de16thrust24THRUST_300001_SM_1000_NS12placeholders2_6E,@object
	.size		_ZN34_INTERNAL_a107b4ef_4_k_cu_a86a3de16thrust24THRUST_300001_SM_1000_NS12placeholders2_6E,(_ZN34_INTERNAL_a107b4ef_4_k_cu_a86a3de14cuda3std3__45__cpo4rendE - _ZN34_INTERNAL_a107b4ef_4_k_cu_a86a3de16thrust24THRUST_300001_SM_1000_NS12placeholders2_6E)
_ZN34_INTERNAL_a107b4ef_4_k_cu_a86a3de16thrust24THRUST_300001_SM_1000_NS12placeholders2_6E:
	.zero		1
	.type		_ZN34_INTERNAL_a107b4ef_4_k_cu_a86a3de14cuda3std3__45__cpo4rendE,@object
	.size		_ZN34_INTERNAL_a107b4ef_4_k_cu_a86a3de14cuda3std3__45__cpo4rendE,(_ZN34_INTERNAL_a107b4ef_4_k_cu_a86a3de14cuda3std6ranges3__45__cpo9iter_swapE - _ZN34_INTERNAL_a107b4ef_4_k_cu_a86a3de14cuda3std3__45__cpo4rendE)
_ZN34_INTERNAL_a107b4ef_4_k_cu_a86a3de14cuda3std3__45__cpo4rendE:
	.zero		1
	.type		_ZN34_INTERNAL_a107b4ef_4_k_cu_a86a3de14cuda3std6ranges3__45__cpo9iter_swapE,@object
	.size		_ZN34_INTERNAL_a107b4ef_4_k_cu_a86a3de14cuda3std6ranges3__45__cpo9iter_swapE,(_ZN34_INTERNAL_a107b4ef_4_k_cu_a86a3de14cuda3std3__48unexpectE - _ZN34_INTERNAL_a107b4ef_4_k_cu_a86a3de14cuda3std6ranges3__45__cpo9iter_swapE)
_ZN34_INTERNAL_a107b4ef_4_k_cu_a86a3de14cuda3std6ranges3__45__cpo9iter_swapE:
	.zero		1
	.type		_ZN34_INTERNAL_a107b4ef_4_k_cu_a86a3de14cuda3std3__48unexpectE,@object
	.size		_ZN34_INTERNAL_a107b4ef_4_k_cu_a86a3de14cuda3std3__48unexpectE,(_ZN34_INTERNAL_a107b4ef_4_k_cu_a86a3de16thrust24THRUST_300001_SM_1000_NS8cuda_cub3parE - _ZN34_INTERNAL_a107b4ef_4_k_cu_a86a3de14cuda3std3__48unexpectE)
_ZN34_INTERNAL_a107b4ef_4_k_cu_a86a3de14cuda3std3__48unexpectE:
	.zero		1
	.type		_ZN34_INTERNAL_a107b4ef_4_k_cu_a86a3de16thrust24THRUST_300001_SM_1000_NS8cuda_cub3parE,@object
	.size		_ZN34_INTERNAL_a107b4ef_4_k_cu_a86a3de16thrust24THRUST_300001_SM_1000_NS8cuda_cub3parE,(_ZN34_INTERNAL_a107b4ef_4_k_cu_a86a3de16thrust24THRUST_300001_SM_1000_NS12placeholders2_8E - _ZN34_INTERNAL_a107b4ef_4_k_cu_a86a3de16thrust24THRUST_300001_SM_1000_NS8cuda_cub3parE)
_ZN34_INTERNAL_a107b4ef_4_k_cu_a86a3de16thrust24THRUST_300001_SM_1000_NS8cuda_cub3parE:
	.zero		1
	.type		_ZN34_INTERNAL_a107b4ef_4_k_cu_a86a3de16thrust24THRUST_300001_SM_1000_NS12placeholders2_8E,@object
	.size		_ZN34_INTERNAL_a107b4ef_4_k_cu_a86a3de16thrust24THRUST_300001_SM_1000_NS12placeholders2_8E,(_ZN34_INTERNAL_a107b4ef_4_k_cu_a86a3de14cuda3std3__45__cpo5crendE - _ZN34_INTERNAL_a107b4ef_4_k_cu_a86a3de16thrust24THRUST_300001_SM_1000_NS12placeholders2_8E)
_ZN34_INTERNAL_a107b4ef_4_k_cu_a86a3de16thrust24THRUST_300001_SM_1000_NS12placeholders2_8E:
	.zero		1
	.type		_ZN34_INTERNAL_a107b4ef_4_k_cu_a86a3de14cuda3std3__45__cpo5crendE,@object
	.size		_ZN34_INTERNAL_a107b4ef_4_k_cu_a86a3de14cuda3std3__45__cpo5crendE,(_ZN34_INTERNAL_a107b4ef_4_k_cu_a86a3de14cuda3std6ranges3__45__cpo4prevE - _ZN34_INTERNAL_a107b4ef_4_k_cu_a86a3de14cuda3std3__45__cpo5crendE)
_ZN34_INTERNAL_a107b4ef_4_k_cu_a86a3de14cuda3std3__45__cpo5crendE:
	.zero		1
	.type		_ZN34_INTERNAL_a107b4ef_4_k_cu_a86a3de14cuda3std6ranges3__45__cpo4prevE,@object
	.size		_ZN34_INTERNAL_a107b4ef_4_k_cu_a86a3de14cuda3std6ranges3__45__cpo4prevE,(_ZN34_INTERNAL_a107b4ef_4_k_cu_a86a3de16thrust24THRUST_300001_SM_1000_NS6system6detail10sequential3seqE - _ZN34_INTERNAL_a107b4ef_4_k_cu_a86a3de14cuda3std6ranges3__45__cpo4prevE)
_ZN34_INTERNAL_a107b4ef_4_k_cu_a86a3de14cuda3std6ranges3__45__cpo4prevE:
	.zero		1
	.type		_ZN34_INTERNAL_a107b4ef_4_k_cu_a86a3de16thrust24THRUST_300001_SM_1000_NS6system6detail10sequential3seqE,@object
	.size		_ZN34_INTERNAL_a107b4ef_4_k_cu_a86a3de16thrust24THRUST_300001_SM_1000_NS6system6detail10sequential3seqE,(_ZN34_INTERNAL_a107b4ef_4_k_cu_a86a3de14cuda3std6ranges3__45__cpo9iter_moveE - _ZN34_INTERNAL_a107b4ef_4_k_cu_a86a3de16thrust24THRUST_300001_SM_1000_NS6system6detail10sequential3seqE)
_ZN34_INTERNAL_a107b4ef_4_k_cu_a86a3de16thrust24THRUST_300001_SM_1000_NS6system6detail10sequential3seqE:
	.zero		1
	.type		_ZN34_INTERNAL_a107b4ef_4_k_cu_a86a3de14cuda3std6ranges3__45__cpo9iter_moveE,@object
	.size		_ZN34_INTERNAL_a107b4ef_4_k_cu_a86a3de14cuda3std6ranges3__45__cpo9iter_moveE,(_ZN34_INTERNAL_a107b4ef_4_k_cu_a86a3de16thrust24THRUST_300001_SM_1000_NS12placeholders2_4E - _ZN34_INTERNAL_a107b4ef_4_k_cu_a86a3de14cuda3std6ranges3__45__cpo9iter_moveE)
_ZN34_INTERNAL_a107b4ef_4_k_cu_a86a3de14cuda3std6ranges3__45__cpo9iter_moveE:
	.zero		1
	.type		_ZN34_INTERNAL_a107b4ef_4_k_cu_a86a3de16thrust24THRUST_300001_SM_1000_NS12placeholders2_4E,@object
	.size		_ZN34_INTERNAL_a107b4ef_4_k_cu_a86a3de16thrust24THRUST_300001_SM_1000_NS12placeholders2_4E,(_ZN34_INTERNAL_a107b4ef_4_k_cu_a86a3de14cuda3std3__45__cpo4cendE - _ZN34_INTERNAL_a107b4ef_4_k_cu_a86a3de16thrust24THRUST_300001_SM_1000_NS12placeholders2_4E)
_ZN34_INTERNAL_a107b4ef_4_k_cu_a86a3de16thrust24THRUST_300001_SM_1000_NS12placeholders2_4E:
	.zero		1
	.type		_ZN34_INTERNAL_a107b4ef_4_k_cu_a86a3de14cuda3std3__45__cpo4cendE,@object
	.size		_ZN34_INTERNAL_a107b4ef_4_k_cu_a86a3de14cuda3std3__45__cpo4cendE,(_ZN34_INTERNAL_a107b4ef_4_k_cu_a86a3de14cuda3std6ranges3__45__cpo4cendE - _ZN34_INTERNAL_a107b4ef_4_k_cu_a86a3de14cuda3std3__45__cpo4cendE)
_ZN34_INTERNAL_a107b4ef_4_k_cu_a86a3de14cuda3std3__45__cpo4cendE:
	.zero		1
	.type		_ZN34_INTERNAL_a107b4ef_4_k_cu_a86a3de14cuda3std6ranges3__45__cpo4cendE,@object
	.size		_ZN34_INTERNAL_a107b4ef_4_k_cu_a86a3de14cuda3std6ranges3__45__cpo4cendE,(_ZN34_INTERNAL_a107b4ef_4_k_cu_a86a3de14cuda3std3__420unreachable_sentinelE - _ZN34_INTERNAL_a107b4ef_4_k_cu_a86a3de14cuda3std6ranges3__45__cpo4cendE)
_ZN34_INTERNAL_a107b4ef_4_k_cu_a86a3de14cuda3std6ranges3__45__cpo4cendE:
	.zero		1
	.type		_ZN34_INTERNAL_a107b4ef_4_k_cu_a86a3de14cuda3std3__420unreachable_sentinelE,@object
	.size		_ZN34_INTERNAL_a107b4ef_4_k_cu_a86a3de14cuda3std3__420unreachable_sentinelE,(_ZN34_INTERNAL_a107b4ef_4_k_cu_a86a3de14cuda3std6ranges3__45__cpo5ssizeE - _ZN34_INTERNAL_a107b4ef_4_k_cu_a86a3de14cuda3std3__420unreachable_sentinelE)
_ZN34_INTERNAL_a107b4ef_4_k_cu_a86a3de14cuda3std3__420unreachable_sentinelE:
	.zero		1
	.type		_ZN34_INTERNAL_a107b4ef_4_k_cu_a86a3de14cuda3std6ranges3__45__cpo5ssizeE,@object
	.size		_ZN34_INTERNAL_a107b4ef_4_k_cu_a86a3de14cuda3std6ranges3__45__cpo5ssizeE,(_ZN34_INTERNAL_a107b4ef_4_k_cu_a86a3de16thrust24THRUST_300001_SM_1000_NS3seqE - _ZN34_INTERNAL_a107b4ef_4_k_cu_a86a3de14cuda3std6ranges3__45__cpo5ssizeE)
_ZN34_INTERNAL_a107b4ef_4_k_cu_a86a3de14cuda3std6ranges3__45__cpo5ssizeE:
	.zero		1
	.type		_ZN34_INTERNAL_a107b4ef_4_k_cu_a86a3de16thrust24THRUST_300001_SM_1000_NS3seqE,@object
	.size		_ZN34_INTERNAL_a107b4ef_4_k_cu_a86a3de16thrust24THRUST_300001_SM_1000_NS3seqE,(_ZN34_INTERNAL_a107b4ef_4_k_cu_a86a3de14cuda3std3__48in_placeE - _ZN34_INTERNAL_a107b4ef_4_k_cu_a86a3de16thrust24THRUST_300001_SM_1000_NS3seqE)
_ZN34_INTERNAL_a107b4ef_4_k_cu_a86a3de16thrust24THRUST_300001_SM_1000_NS3seqE:
	.zero		1
	.type		_ZN34_INTERNAL_a107b4ef_4_k_cu_a86a3de14cuda3std3__48in_placeE,@object
	.size		_ZN34_INTERNAL_a107b4ef_4_k_cu_a86a3de14cuda3std3__48in_placeE,(_ZN34_INTERNAL_a107b4ef_4_k_cu_a86a3de14cuda3std6ranges3__45__cpo4sizeE - _ZN34_INTERNAL_a107b4ef_4_k_cu_a86a3de14cuda3std3__48in_placeE)
_ZN34_INTERNAL_a107b4ef_4_k_cu_a86a3de14cuda3std3__48in_placeE:
	.zero		1
	.type		_ZN34_INTERNAL_a107b4ef_4_k_cu_a86a3de14cuda3std6ranges3__45__cpo4sizeE,@object
	.size		_ZN34_INTERNAL_a107b4ef_4_k_cu_a86a3de14cuda3std6ranges3__45__cpo4sizeE,(_ZN34_INTERNAL_a107b4ef_4_k_cu_a86a3de16thrust24THRUST_300001_SM_1000_NS12placeholders2_3E - _ZN34_INTERNAL_a107b4ef_4_k_cu_a86a3de14cuda3std6ranges3__45__cpo4sizeE)
_ZN34_INTERNAL_a107b4ef_4_k_cu_a86a3de14cuda3std6ranges3__45__cpo4sizeE:
	.zero		1
	.type		_ZN34_INTERNAL_a107b4ef_4_k_cu_a86a3de16thrust24THRUST_300001_SM_1000_NS12placeholders2_3E,@object
	.size		_ZN34_INTERNAL_a107b4ef_4_k_cu_a86a3de16thrust24THRUST_300001_SM_1000_NS12placeholders2_3E,(_ZN34_INTERNAL_a107b4ef_4_k_cu_a86a3de14cuda3std3__45__cpo6cbeginE - _ZN34_INTERNAL_a107b4ef_4_k_cu_a86a3de16thrust24THRUST_300001_SM_1000_NS12placeholders2_3E)
_ZN34_INTERNAL_a107b4ef_4_k_cu_a86a3de16thrust24THRUST_300001_SM_1000_NS12placeholders2_3E:
	.zero		1
	.type		_ZN34_INTERNAL_a107b4ef_4_k_cu_a86a3de14cuda3std3__45__cpo6cbeginE,@object
	.size		_ZN34_INTERNAL_a107b4ef_4_k_cu_a86a3de14cuda3std3__45__cpo6cbeginE,(_ZN34_INTERNAL_a107b4ef_4_k_cu_a86a3de14cuda3std6ranges3__45__cpo6cbeginE - _ZN34_INTERNAL_a107b4ef_4_k_cu_a86a3de14cuda3std3__45__cpo6cbeginE)
_ZN34_INTERNAL_a107b4ef_4_k_cu_a86a3de14cuda3std3__45__cpo6cbeginE:
	.zero		1
	.type		_ZN34_INTERNAL_a107b4ef_4_k_cu_a86a3de14cuda3std6ranges3__45__cpo6cbeginE,@object
	.size		_ZN34_INTERNAL_a107b4ef_4_k_cu_a86a3de14cuda3std6ranges3__45__cpo6cbeginE,(_ZN34_INTERNAL_a107b4ef_4_k_cu_a86a3de16thrust24THRUST_300001_SM_1000_NS12placeholders2_7E - _ZN34_INTERNAL_a107b4ef_4_k_cu_a86a3de14cuda3std6ranges3__45__cpo6cbeginE)
_ZN34_INTERNAL_a107b4ef_4_k_cu_a86a3de14cuda3std6ranges3__45__cpo6cbeginE:
	.zero		1
	.type		_ZN34_INTERNAL_a107b4ef_4_k_cu_a86a3de16thrust24THRUST_300001_SM_1000_NS12placeholders2_7E,@object
	.size		_ZN34_INTERNAL_a107b4ef_4_k_cu_a86a3de16thrust24THRUST_300001_SM_1000_NS12placeholders2_7E,(_ZN34_INTERNAL_a107b4ef_4_k_cu_a86a3de14cuda3std3__45__cpo7crbeginE - _ZN34_INTERNAL_a107b4ef_4_k_cu_a86a3de16thrust24THRUST_300001_SM_1000_NS12placeholders2_7E)
_ZN34_INTERNAL_a107b4ef_4_k_cu_a86a3de16thrust24THRUST_300001_SM_1000_NS12placeholders2_7E:
	.zero		1
	.type		_ZN34_INTERNAL_a107b4ef_4_k_cu_a86a3de14cuda3std3__45__cpo7crbeginE,@object
	.size		_ZN34_INTERNAL_a107b4ef_4_k_cu_a86a3de14cuda3std3__45__cpo7crbeginE,(_ZN34_INTERNAL_a107b4ef_4_k_cu_a86a3de14cuda3std6ranges3__45__cpo4nextE - _ZN34_INTERNAL_a107b4ef_4_k_cu_a86a3de14cuda3std3__45__cpo7crbeginE)
_ZN34_INTERNAL_a107b4ef_4_k_cu_a86a3de14cuda3std3__45__cpo7crbeginE:
	.zero		1
	.type		_ZN34_INTERNAL_a107b4ef_4_k_cu_a86a3de14cuda3std6ranges3__45__cpo4nextE,@object
	.size		_ZN34_INTERNAL_a107b4ef_4_k_cu_a86a3de14cuda3std6ranges3__45__cpo4nextE,(_ZN34_INTERNAL_a107b4ef_4_k_cu_a86a3de14cuda3std6ranges3__45__cpo4swapE - _ZN34_INTERNAL_a107b4ef_4_k_cu_a86a3de14cuda3std6ranges3__45__cpo4nextE)
_ZN34_INTERNAL_a107b4ef_4_k_cu_a86a3de14cuda3std6ranges3__45__cpo4nextE:
	.zero		1
	.type		_ZN34_INTERNAL_a107b4ef_4_k_cu_a86a3de14cuda3std6ranges3__45__cpo4swapE,@object
	.size		_ZN34_INTERNAL_a107b4ef_4_k_cu_a86a3de14cuda3std6ranges3__45__cpo4swapE,(_ZN34_INTERNAL_a107b4ef_4_k_cu_a86a3de16thrust24THRUST_300001_SM_1000_NS8cuda_cub10par_nosyncE - _ZN34_INTERNAL_a107b4ef_4_k_cu_a86a3de14cuda3std6ranges3__45__cpo4swapE)
_ZN34_INTERNAL_a107b4ef_4_k_cu_a86a3de14cuda3std6ranges3__45__cpo4swapE:
	.zero		1
	.type		_ZN34_INTERNAL_a107b4ef_4_k_cu_a86a3de16thrust24THRUST_300001_SM_1000_NS8cuda_cub10par_nosyncE,@object
	.size		_ZN34_INTERNAL_a107b4ef_4_k_cu_a86a3de16thrust24THRUST_300001_SM_1000_NS8cuda_cub10par_nosyncE,(_ZN34_INTERNAL_a107b4ef_4_k_cu_a86a3de16thrust24THRUST_300001_SM_1000_NS12placeholders2_9E - _ZN34_INTERNAL_a107b4ef_4_k_cu_a86a3de16thrust24THRUST_300001_SM_1000_NS8cuda_cub10par_nosyncE)
_ZN34_INTERNAL_a107b4ef_4_k_cu_a86a3de16thrust24THRUST_300001_SM_1000_NS8cuda_cub10par_nosyncE:
	.zero		1
	.type		_ZN34_INTERNAL_a107b4ef_4_k_cu_a86a3de16thrust24THRUST_300001_SM_1000_NS12placeholders2_9E,@object
	.size		_ZN34_INTERNAL_a107b4ef_4_k_cu_a86a3de16thrust24THRUST_300001_SM_1000_NS12placeholders2_9E,(_ZN34_INTERNAL_a107b4ef_4_k_cu_a86a3de14cuda3std3__436_GLOBAL__N__a107b4ef_4_k_cu_a86a3de16ignoreE - _ZN34_INTERNAL_a107b4ef_4_k_cu_a86a3de16thrust24THRUST_300001_SM_1000_NS12placeholders2_9E)
_ZN34_INTERNAL_a107b4ef_4_k_cu_a86a3de16thrust24THRUST_300001_SM_1000_NS12placeholders2_9E:
	.zero		1
	.type		_ZN34_INTERNAL_a107b4ef_4_k_cu_a86a3de14cuda3std3__436_GLOBAL__N__a107b4ef_4_k_cu_a86a3de16ignoreE,@object
	.size		_ZN34_INTERNAL_a107b4ef_4_k_cu_a86a3de14cuda3std3__436_GLOBAL__N__a107b4ef_4_k_cu_a86a3de16ignoreE,(_ZN34_INTERNAL_a107b4ef_4_k_cu_a86a3de14cuda3std6ranges3__45__cpo4dataE - _ZN34_INTERNAL_a107b4ef_4_k_cu_a86a3de14cuda3std3__436_GLOBAL__N__a107b4ef_4_k_cu_a86a3de16ignoreE)
_ZN34_INTERNAL_a107b4ef_4_k_cu_a86a3de14cuda3std3__436_GLOBAL__N__a107b4ef_4_k_cu_a86a3de16ignoreE:
	.zero		1
	.type		_ZN34_INTERNAL_a107b4ef_4_k_cu_a86a3de14cuda3std6ranges3__45__cpo4dataE,@object
	.size		_ZN34_INTERNAL_a107b4ef_4_k_cu_a86a3de14cuda3std6ranges3__45__cpo4dataE,(_ZN34_INTERNAL_a107b4ef_4_k_cu_a86a3de16thrust24THRUST_300001_SM_1000_NS12placeholders2_1E - _ZN34_INTERNAL_a107b4ef_4_k_cu_a86a3de14cuda3std6ranges3__45__cpo4dataE)
_ZN34_INTERNAL_a107b4ef_4_k_cu_a86a3de14cuda3std6ranges3__45__cpo4dataE:
	.zero		1
	.type		_ZN34_INTERNAL_a107b4ef_4_k_cu_a86a3de16thrust24THRUST_300001_SM_1000_NS12placeholders2_1E,@object
	.size		_ZN34_INTERNAL_a107b4ef_4_k_cu_a86a3de16thrust24THRUST_300001_SM_1000_NS12placeholders2_1E,(_ZN34_INTERNAL_a107b4ef_4_k_cu_a86a3de14cuda3std3__45__cpo5beginE - _ZN34_INTERNAL_a107b4ef_4_k_cu_a86a3de16thrust24THRUST_300001_SM_1000_NS12placeholders2_1E)
_ZN34_INTERNAL_a107b4ef_4_k_cu_a86a3de16thrust24THRUST_300001_SM_1000_NS12placeholders2_1E:
	.zero		1
	.type		_ZN34_INTERNAL_a107b4ef_4_k_cu_a86a3de14cuda3std3__45__cpo5beginE,@object
	.size		_ZN34_INTERNAL_a107b4ef_4_k_cu_a86a3de14cuda3std3__45__cpo5beginE,(_ZN34_INTERNAL_a107b4ef_4_k_cu_a86a3de14cuda3std6ranges3__45__cpo5beginE - _ZN34_INTERNAL_a107b4ef_4_k_cu_a86a3de14cuda3std3__45__cpo5beginE)
_ZN34_INTERNAL_a107b4ef_4_k_cu_a86a3de14cuda3std3__45__cpo5beginE:
	.zero		1
	.type		_ZN34_INTERNAL_a107b4ef_4_k_cu_a86a3de14cuda3std6ranges3__45__cpo5beginE,@object
	.size		_ZN34_INTERNAL_a107b4ef_4_k_cu_a86a3de14cuda3std6ranges3__45__cpo5beginE,(_ZN34_INTERNAL_a107b4ef_4_k_cu_a86a3de16thrust24THRUST_300001_SM_1000_NS12placeholders2_5E - _ZN34_INTERNAL_a107b4ef_4_k_cu_a86a3de14cuda3std6ranges3__45__cpo5beginE)
_ZN34_INTERNAL_a107b4ef_4_k_cu_a86a3de14cuda3std6ranges3__45__cpo5beginE:
	.zero		1
	.type		_ZN34_INTERNAL_a107b4ef_4_k_cu_a86a3de16thrust24THRUST_300001_SM_1000_NS12placeholders2_5E,@object
	.size		_ZN34_INTERNAL_a107b4ef_4_k_cu_a86a3de16thrust24THRUST_300001_SM_1000_NS12placeholders2_5E,(_ZN34_INTERNAL_a107b4ef_4_k_cu_a86a3de14cuda3std3__45__cpo6rbeginE - _ZN34_INTERNAL_a107b4ef_4_k_cu_a86a3de16thrust24THRUST_300001_SM_1000_NS12placeholders2_5E)
_ZN34_INTERNAL_a107b4ef_4_k_cu_a86a3de16thrust24THRUST_300001_SM_1000_NS12placeholders2_5E:
	.zero		1
	.type		_ZN34_INTERNAL_a107b4ef_4_k_cu_a86a3de14cuda3std3__45__cpo6rbeginE,@object
	.size		_ZN34_INTERNAL_a107b4ef_4_k_cu_a86a3de14cuda3std3__45__cpo6rbeginE,(_ZN34_INTERNAL_a107b4ef_4_k_cu_a86a3de14cuda3std6ranges3__45__cpo7advanceE - _ZN34_INTERNAL_a107b4ef_4_k_cu_a86a3de14cuda3std3__45__cpo6rbeginE)
_ZN34_INTERNAL_a107b4ef_4_k_cu_a86a3de14cuda3std3__45__cpo6rbeginE:
	.zero		1
	.type		_ZN34_INTERNAL_a107b4ef_4_k_cu_a86a3de14cuda3std6ranges3__45__cpo7advanceE,@object
	.size		_ZN34_INTERNAL_a107b4ef_4_k_cu_a86a3de14cuda3std6ranges3__45__cpo7advanceE,(_ZN34_INTERNAL_a107b4ef_4_k_cu_a86a3de14cuda3std3__47nulloptE - _ZN34_INTERNAL_a107b4ef_4_k_cu_a86a3de14cuda3std6ranges3__45__cpo7advanceE)
_ZN34_INTERNAL_a107b4ef_4_k_cu_a86a3de14cuda3std6ranges3__45__cpo7advanceE:
	.zero		1
	.type		_ZN34_INTERNAL_a107b4ef_4_k_cu_a86a3de14cuda3std3__47nulloptE,@object
	.size		_ZN34_INTERNAL_a107b4ef_4_k_cu_a86a3de14cuda3std3__47nulloptE,(_ZN34_INTERNAL_a107b4ef_4_k_cu_a86a3de14cuda3std6ranges3__45__cpo8distanceE - _ZN34_INTERNAL_a107b4ef_4_k_cu_a86a3de14cuda3std3__47nulloptE)
_ZN34_INTERNAL_a107b4ef_4_k_cu_a86a3de14cuda3std3__47nulloptE:
	.zero		1
	.type		_ZN34_INTERNAL_a107b4ef_4_k_cu_a86a3de14cuda3std6ranges3__45__cpo8distanceE,@object
	.size		_ZN34_INTERNAL_a107b4ef_4_k_cu_a86a3de14cuda3std6ranges3__45__cpo8distanceE,(.L_29 - _ZN34_INTERNAL_a107b4ef_4_k_cu_a86a3de14cuda3std6ranges3__45__cpo8distanceE)
_ZN34_INTERNAL_a107b4ef_4_k_cu_a86a3de14cuda3std6ranges3__45__cpo8distanceE:
	.zero		1
.L_29:


//--------------------- .nv.constant0._ZN3cub18CUB_300001_SM_10006detail11EmptyKernelIvEEvv --------------------------
	.section	.nv.constant0._ZN3cub18CUB_300001_SM_10006detail11EmptyKernelIvEEvv,"a",@progbits
	.sectionflags	@""
	.align	4
.nv.constant0._ZN3cub18CUB_300001_SM_10006detail11EmptyKernelIvEEvv:
	.zero		896


//--------------------- .nv.constant0._Z12helloFromGPUv --------------------------
	.section	.nv.constant0._Z12helloFromGPUv,"a",@progbits
	.sectionflags	@""
	.align	4
.nv.constant0._Z12helloFromGPUv:
	.zero		896


//--------------------- SYMBOLS --------------------------

	.type		.nv.reservedSmem.offset0,@object
	.size		.nv.reservedSmem.offset0,0x4
	.type		vprintf,@function
